	.headerflags	@"EF_CUDA_TEXMODE_UNIFIED EF_CUDA_64BIT_ADDRESS EF_CUDA_ACCELERATORS EF_CUDA_SM90 EF_CUDA_VIRTUAL_SM(EF_CUDA_SM90)"
	.elftype	@"ET_EXEC"


//--------------------- .nv.info                  --------------------------
	.section	.nv.info,"",@"SHT_CUDA_INFO"
	.align	4


	//----- nvinfo : EIATTR_REGCOUNT
	.align		4
        /*0000*/ 	.byte	0x04, 0x2f
        /*0002*/ 	.short	(.L_3 - .L_2)
	.align		4
.L_2:
        /*0004*/ 	.word	index@(triton_poi_fused__native_batch_norm_legit_no_training_relu_5)
        /*0008*/ 	.word	0x00000012


	//----- nvinfo : EIATTR_MIN_STACK_SIZE
	.align		4
.L_3:
        /*000c*/ 	.byte	0x04, 0x12
        /*000e*/ 	.short	(.L_5 - .L_4)
	.align		4
.L_4:
        /*0010*/ 	.word	index@(triton_poi_fused__native_batch_norm_legit_no_training_relu_5)
        /*0014*/ 	.word	0x00000000


	//----- nvinfo : EIATTR_FRAME_SIZE
	.align		4
.L_5:
        /*0018*/ 	.byte	0x04, 0x11
        /*001a*/ 	.short	(.L_7 - .L_6)
	.align		4
.L_6:
        /*001c*/ 	.word	index@(triton_poi_fused__native_batch_norm_legit_no_training_relu_5)
        /*0020*/ 	.word	0x00000000


	//----- nvinfo : EIATTR_MIN_STACK_SIZE
	.align		4
.L_7:
        /*0024*/ 	.byte	0x04, 0x12
        /*0026*/ 	.short	(.L_9 - .L_8)
	.align		4
.L_8:
        /*0028*/ 	.word	index@(triton_poi_fused__native_batch_norm_legit_no_training_relu_5)
        /*002c*/ 	.word	0x00000000
.L_9:


//--------------------- .nv.info.triton_poi_fused__native_batch_norm_legit_no_training_relu_5 --------------------------
	.section	.nv.info.triton_poi_fused__native_batch_norm_legit_no_training_relu_5,"",@"SHT_CUDA_INFO"
	.sectionflags	@""
	.align	4


	//----- nvinfo : EIATTR_CUDA_API_VERSION
	.align		4
        /*0000*/ 	.byte	0x04, 0x37
        /*0002*/ 	.short	(.L_11 - .L_10)
.L_10:
        /*0004*/ 	.word	0x0000007c


	//----- nvinfo : EIATTR_KPARAM_INFO
	.align		4
.L_11:
        /*0008*/ 	.byte	0x04, 0x17
        /*000a*/ 	.short	(.L_13 - .L_12)
.L_12:
        /*000c*/ 	.word	0x00000000
        /*0010*/ 	.short	0x0006
        /*0012*/ 	.short	0x0030
        /*0014*/ 	.byte	0x00, 0xf0, 0x11, 0x00


	//----- nvinfo : EIATTR_KPARAM_INFO
	.align		4
.L_13:
        /*0018*/ 	.byte	0x04, 0x17
        /*001a*/ 	.short	(.L_15 - .L_14)
.L_14:
        /*001c*/ 	.word	0x00000000
        /*0020*/ 	.short	0x0005
        /*0022*/ 	.short	0x0028
        /*0024*/ 	.byte	0x00, 0xf4, 0x21, 0x00


	//----- nvinfo : EIATTR_KPARAM_INFO
	.align		4
.L_15:
        /*0028*/ 	.byte	0x04, 0x17
        /*002a*/ 	.short	(.L_17 - .L_16)
.L_16:
        /*002c*/ 	.word	0x00000000
        /*0030*/ 	.short	0x0004
        /*0032*/ 	.short	0x0020
        /*0034*/ 	.byte	0x00, 0xf4, 0x21, 0x00


	//----- nvinfo : EIATTR_KPARAM_INFO
	.align		4
.L_17:
        /*0038*/ 	.byte	0x04, 0x17
        /*003a*/ 	.short	(.L_19 - .L_18)
.L_18:
        /*003c*/ 	.word	0x00000000
        /*0040*/ 	.short	0x0003
        /*0042*/ 	.short	0x0018
        /*0044*/ 	.byte	0x00, 0xf4, 0x21, 0x00


	//----- nvinfo : EIATTR_KPARAM_INFO
	.align		4
.L_19:
        /*0048*/ 	.byte	0x04, 0x17
        /*004a*/ 	.short	(.L_21 - .L_20)
.L_20:
        /*004c*/ 	.word	0x00000000
        /*0050*/ 	.short	0x0002
        /*0052*/ 	.short	0x0010
        /*0054*/ 	.byte	0x00, 0xf4, 0x21, 0x00


	//----- nvinfo : EIATTR_KPARAM_INFO
	.align		4
.L_21:
        /*0058*/ 	.byte	0x04, 0x17
        /*005a*/ 	.short	(.L_23 - .L_22)
.L_22:
        /*005c*/ 	.word	0x00000000
        /*0060*/ 	.short	0x0001
        /*0062*/ 	.short	0x0008
        /*0064*/ 	.byte	0x00, 0xf4, 0x21, 0x00


	//----- nvinfo : EIATTR_KPARAM_INFO
	.align		4
.L_23:
        /*0068*/ 	.byte	0x04, 0x17
        /*006a*/ 	.short	(.L_25 - .L_24)
.L_24:
        /*006c*/ 	.word	0x00000000
        /*0070*/ 	.short	0x0000
        /*0072*/ 	.short	0x0000
        /*0074*/ 	.byte	0x00, 0xf4, 0x21, 0x00


	//----- nvinfo : EIATTR_SPARSE_MMA_MASK
	.align		4
.L_25:
        /*0078*/ 	.byte	0x03, 0x50
        /*007a*/ 	.short	0x0000


	//----- nvinfo : EIATTR_MAXREG_COUNT
	.align		4
        /*007c*/ 	.byte	0x03, 0x1b
        /*007e*/ 	.short	0x00ff


	//----- nvinfo : EIATTR_EXIT_INSTR_OFFSETS
	.align		4
        /*0080*/ 	.byte	0x04, 0x1c
        /*0082*/ 	.short	(.L_27 - .L_26)


	//   ....[0]....
.L_26:
        /*0084*/ 	.word	0x00000330


	//   ....[1]....
        /*0088*/ 	.word	0x00000350


	//----- nvinfo : EIATTR_REQNTID
	.align		4
.L_27:
        /*008c*/ 	.byte	0x04, 0x10
        /*008e*/ 	.short	(.L_29 - .L_28)
.L_28:
        /*0090*/ 	.word	0x00000080
        /*0094*/ 	.word	0x00000001
        /*0098*/ 	.word	0x00000001


	//----- nvinfo : EIATTR_CBANK_PARAM_SIZE
	.align		4
.L_29:
        /*009c*/ 	.byte	0x03, 0x19
        /*009e*/ 	.short	0x0034


	//----- nvinfo : EIATTR_PARAM_CBANK
	.align		4
        /*00a0*/ 	.byte	0x04, 0x0a
        /*00a2*/ 	.short	(.L_31 - .L_30)
	.align		4
.L_30:
        /*00a4*/ 	.word	index@(.nv.constant0.triton_poi_fused__native_batch_norm_legit_no_training_relu_5)
        /*00a8*/ 	.short	0x0210
        /*00aa*/ 	.short	0x0034


	//----- nvinfo : EIATTR_SW_WAR
	.align		4
.L_31:
        /*00ac*/ 	.byte	0x04, 0x36
        /*00ae*/ 	.short	(.L_33 - .L_32)
.L_32:
        /*00b0*/ 	.word	0x00000008
.L_33:


//--------------------- .nv.callgraph             --------------------------
	.section	.nv.callgraph,"",@"SHT_CUDA_CALLGRAPH"
	.align	4
	.sectionentsize	8
	.align		4
        /*0000*/ 	.word	0x00000000
	.align		4
        /*0004*/ 	.word	0xffffffff
	.align		4
        /*0008*/ 	.word	0x00000000
	.align		4
        /*000c*/ 	.word	0xfffffffe
	.align		4
        /*0010*/ 	.word	0x00000000
	.align		4
        /*0014*/ 	.word	0xfffffffd
	.align		4
        /*0018*/ 	.word	0x00000000
	.align		4
        /*001c*/ 	.word	0xfffffffc


//--------------------- .nv.constant4             --------------------------
	.section	.nv.constant4,"a",@progbits
	.align	8
	.align		8
.nv.constant4:
        /*0000*/ 	.dword	_$_str
	.align		8
        /*0008*/ 	.dword	_$_str_$_2


//--------------------- .text.triton_poi_fused__native_batch_norm_legit_no_training_relu_5 --------------------------
	.section	.text.triton_poi_fused__native_batch_norm_legit_no_training_relu_5,"ax",@progbits
	.align	128
        .global         triton_poi_fused__native_batch_norm_legit_no_training_relu_5
        .type           triton_poi_fused__native_batch_norm_legit_no_training_relu_5,@function
        .size           triton_poi_fused__native_batch_norm_legit_no_training_relu_5,(.L_x_1 - triton_poi_fused__native_batch_norm_legit_no_training_relu_5)
        .other          triton_poi_fused__native_batch_norm_legit_no_training_relu_5,@"STO_CUDA_ENTRY STV_DEFAULT"
triton_poi_fused__native_batch_norm_legit_no_training_relu_5:
.text.triton_poi_fused__native_batch_norm_legit_no_training_relu_5:
[----:B------:R-:W0:Y:S01]  /*0000*/  LDC R1, c[0x0][0x28] ;  /* 0x00000a00ff017b82 */ /* 0x000e220000000800 */
[----:B------:R-:W1:Y:S07]  /*0010*/  S2R R0, SR_TID.X ;  /* 0x0000000000007919 */ /* 0x000e6e0000002100 */
[----:B------:R-:W2:Y:S01]  /*0020*/  LDC.64 R8, c[0x0][0x220] ;  /* 0x00008800ff087b82 */ /* 0x000ea20000000a00 */
[----:B------:R-:W-:Y:S01]  /*0030*/  HFMA2.MMA R14, -RZ, RZ, 0, 0 ;  /* 0x00000000ff0e7435 */ /* 0x000fe200000001ff */
[----:B------:R-:W-:Y:S01]  /*0040*/  ULDC.64 UR4, c[0x0][0x208] ;  /* 0x0000820000047ab9 */ /* 0x000fe20000000a00 */
[----:B------:R-:W3:Y:S05]  /*0050*/  S2R R3, SR_CTAID.X ;  /* 0x0000000000037919 */ /* 0x000eea0000002500 */
[----:B------:R-:W4:Y:S08]  /*0060*/  LDC.64 R6, c[0x0][0x218] ;  /* 0x00008600ff067b82 */ /* 0x000f300000000a00 */
[----:B------:R-:W5:Y:S08]  /*0070*/  LDC.64 R10, c[0x0][0x228] ;  /* 0x00008a00ff0a7b82 */ /* 0x000f700000000a00 */
[----:B------:R-:W4:Y:S01]  /*0080*/  LDC.64 R12, c[0x0][0x230] ;  /* 0x00008c00ff0c7b82 */ /* 0x000f220000000a00 */
[----:B-1----:R-:W-:-:S02]  /*0090*/  LOP3.LUT R0, R0, 0x7f, RZ, 0xc0, !PT ;  /* 0x0000007f00007812 */ /* 0x002fc400078ec0ff */
[----:B---3--:R-:W-:Y:S02]  /*00a0*/  SHF.R.S32.HI R2, RZ, 0x18, R3 ;  /* 0x00000018ff027819 */ /* 0x008fe40000011403 */
[----:B------:R-:W-:Y:S02]  /*00b0*/  LEA R0, R3, R0, 0x7 ;  /* 0x0000000003007211 */ /* 0x000fe400078e38ff */
[----:B------:R-:W-:Y:S02]  /*00c0*/  SGXT R3, R2, 0x1 ;  /* 0x000000010203781a */ /* 0x000fe40000000200 */
[----:B------:R-:W-:Y:S02]  /*00d0*/  ISETP.GE.AND P0, PT, R0, 0x2400, PT ;  /* 0x000024000000780c */ /* 0x000fe40003f06270 */
[----:B------:R-:W-:-:S04]  /*00e0*/  LEA.HI R3, R3, R0, RZ, 0x6 ;  /* 0x0000000003037211 */ /* 0x000fc800078f30ff */
[----:B------:R-:W-:-:S05]  /*00f0*/  SHF.R.S32.HI R3, RZ, 0x6, R3 ;  /* 0x00000006ff037819 */ /* 0x000fca0000011403 */
[----:B------:R-:W-:-:S05]  /*0100*/  IMAD.HI R2, R3, 0x38e38e39, RZ ;  /* 0x38e38e3903027827 */ /* 0x000fca00078e02ff */
[----:B------:R-:W-:-:S04]  /*0110*/  SHF.R.U32.HI R5, RZ, 0x1f, R2 ;  /* 0x0000001fff057819 */ /* 0x000fc80000011602 */
[----:B------:R-:W-:Y:S02]  /*0120*/  LEA.HI.SX32 R2, R2, R5, 0x1d ;  /* 0x0000000502027211 */ /* 0x000fe400078feaff */
[----:B------:R-:W1:Y:S03]  /*0130*/  LDC.64 R4, c[0x0][0x210] ;  /* 0x00008400ff047b82 */ /* 0x000e660000000a00 */
[----:B------:R-:W-:-:S04]  /*0140*/  IMAD R15, R2, -0x24, R3 ;  /* 0xffffffdc020f7824 */ /* 0x000fc800078e0203 */
[----:B--2---:R-:W-:-:S05]  /*0150*/  IMAD.WIDE R8, R15, 0x4, R8 ;  /* 0x000000040f087825 */ /* 0x004fca00078e0208 */
[----:B------:R5:W2:Y:S01]  /*0160*/  @!P0 LDG.E.EL R14, desc[UR4][R8.64] ;  /* 0x00000004080e8981 */ /* 0x000aa2000c2e1900 */
[----:B------:R-:W-:Y:S01]  /*0170*/  CS2R R2, SRZ ;  /* 0x0000000000027805 */ /* 0x000fe2000001ff00 */
[----:B----4-:R-:W-:-:S05]  /*0180*/  IMAD.WIDE R6, R15, 0x4, R6 ;  /* 0x000000040f067825 */ /* 0x010fca00078e0206 */
[----:B------:R3:W4:Y:S01]  /*0190*/  @!P0 LDG.E.EL R3, desc[UR4][R6.64] ;  /* 0x0000000406038981 */ /* 0x000722000c2e1900 */
[----:B-1----:R-:W-:-:S04]  /*01a0*/  IMAD.WIDE R4, R0, 0x4, R4 ;  /* 0x0000000400047825 */ /* 0x002fc800078e0204 */
[C---:B-----5:R-:W-:Y:S01]  /*01b0*/  IMAD.WIDE R8, R15.reuse, 0x4, R10 ;  /* 0x000000040f087825 */ /* 0x060fe200078e020a */
[----:B------:R1:W4:Y:S03]  /*01c0*/  @!P0 LDG.E R2, desc[UR4][R4.64] ;  /* 0x0000000404028981 */ /* 0x000326000c1e1900 */
[----:B0-----:R-:W-:Y:S01]  /*01d0*/  IMAD.WIDE R10, R15, 0x4, R12 ;  /* 0x000000040f0a7825 */ /* 0x001fe200078e020c */
[----:B------:R-:W-:-:S06]  /*01e0*/  CS2R R12, SRZ ;  /* 0x00000000000c7805 */ /* 0x000fcc000001ff00 */
[----:B------:R-:W5:Y:S01]  /*01f0*/  @!P0 LDG.E.EL R12, desc[UR4][R8.64] ;  /* 0x00000004080c8981 */ /* 0x000f62000c2e1900 */
[----:B---3--:R-:W-:Y:S01]  /*0200*/  MOV R6, 0x3e800000 ;  /* 0x3e80000000067802 */ /* 0x008fe20000000f00 */
[----:B-1----:R-:W0:Y:S02]  /*0210*/  LDC.64 R4, c[0x0][0x238] ;  /* 0x00008e00ff047b82 */ /* 0x002e240000000a00 */
[----:B------:R-:W5:Y:S01]  /*0220*/  @!P0 LDG.E.EL R13, desc[UR4][R10.64] ;  /* 0x000000040a0d8981 */ /* 0x000f62000c2e1900 */
[----:B--2---:R-:W-:-:S04]  /*0230*/  FADD R14, R14, 9.9999997473787516356e-06 ;  /* 0x3727c5ac0e0e7421 */ /* 0x004fc80000000000 */
[----:B------:R-:W1:Y:S02]  /*0240*/  MUFU.SQRT R15, R14 ;  /* 0x0000000e000f7308 */ /* 0x000e640000002000 */
[C---:B-1----:R-:W-:Y:S02]  /*0250*/  FSETP.GT.AND P1, PT, R15.reuse, 8.50705917302346158658e+37, PT ;  /* 0x7e8000000f00780b */ /* 0x042fe40003f24000 */
[----:B------:R-:W-:-:S11]  /*0260*/  FSETP.GEU.AND P2, PT, R15, 1.175494350822287508e-38, PT ;  /* 0x008000000f00780b */ /* 0x000fd60003f4e000 */
[----:B------:R-:W-:-:S04]  /*0270*/  @P1 FMUL R15, R15, 0.25 ;  /* 0x3e8000000f0f1820 */ /* 0x000fc80000400000 */
[----:B------:R-:W-:-:S06]  /*0280*/  @!P2 FMUL R15, R15, 16777216 ;  /* 0x4b8000000f0fa820 */ /* 0x000fcc0000400000 */
[----:B------:R-:W1:Y:S01]  /*0290*/  MUFU.RCP R15, R15 ;  /* 0x0000000f000f7308 */ /* 0x000e620000001000 */
[----:B------:R-:W-:Y:S01]  /*02a0*/  FSEL R6, R6, 1, P1 ;  /* 0x3f80000006067808 */ /* 0x000fe20000800000 */
[----:B----4-:R-:W-:-:S04]  /*02b0*/  FADD R2, -R3, R2 ;  /* 0x0000000203027221 */ /* 0x010fc80000000100 */
[----:B------:R-:W-:-:S04]  /*02c0*/  @!P2 FMUL R6, R6, 16777216 ;  /* 0x4b8000000606a820 */ /* 0x000fc80000400000 */
[----:B-1----:R-:W-:-:S04]  /*02d0*/  FMUL R3, R15, R6 ;  /* 0x000000060f037220 */ /* 0x002fc80000400000 */
[----:B------:R-:W-:-:S04]  /*02e0*/  FMUL R2, R2, R3 ;  /* 0x0000000302027220 */ /* 0x000fc80000400000 */
[----:B-----5:R-:W-:Y:S01]  /*02f0*/  FFMA R12, R2, R12, R13 ;  /* 0x0000000c020c7223 */ /* 0x020fe2000000000d */
[----:B0-----:R-:W-:-:S04]  /*0300*/  IMAD.WIDE R2, R0, 0x4, R4 ;  /* 0x0000000400027825 */ /* 0x001fc800078e0204 */
[----:B------:R-:W-:-:S04]  /*0310*/  FSETP.GEU.AND P1, PT, R12, RZ, PT ;  /* 0x000000ff0c00720b */ /* 0x000fc80003f2e000 */
[----:B------:R-:W-:Y:S01]  /*0320*/  FSEL R5, R12, RZ, P1 ;  /* 0x000000ff0c057208 */ /* 0x000fe20000800000 */
[----:B------:R-:W-:Y:S08]  /*0330*/  @P0 EXIT ;  /* 0x000000000000094d */ /* 0x000ff00003800000 */
[----:B------:R-:W-:Y:S01]  /*0340*/  STG.E desc[UR4][R2.64], R5 ;  /* 0x0000000502007986 */ /* 0x000fe2000c101904 */
[----:B------:R-:W-:Y:S05]  /*0350*/  EXIT ;  /* 0x000000000000794d */ /* 0x000fea0003800000 */
.L_x_0:
[----:B------:R-:W-:-:S00]  /*0360*/  BRA `(.L_x_0) ;  /* 0xfffffffc00fc7947 */ /* 0x000fc0000383ffff */
[----:B------:R-:W-:-:S00]  /*0370*/  NOP ;  /* 0x0000000000007918 */ /* 0x000fc00000000000 */
        /* <DEDUP_REMOVED lines=8> */
.L_x_1:


//--------------------- .nv.global.init           --------------------------
	.section	.nv.global.init,"aw",@progbits
.nv.global.init:
	.type		_$_str,@object
	.size		_$_str,(_$_str_$_2 - _$_str)
_$_str:
        /*0000*/ 	.byte	0x5f, 0x5f, 0x43, 0x55, 0x44, 0x41, 0x5f, 0x46, 0x54, 0x5a, 0x00
	.type		_$_str_$_2,@object
	.size		_$_str_$_2,(.L_1 - _$_str_$_2)
_$_str_$_2:
        /*000b*/ 	.byte	0x5f, 0x5f, 0x43, 0x55, 0x44, 0x41, 0x5f, 0x50, 0x52, 0x45, 0x43, 0x5f, 0x53, 0x51, 0x52, 0x54
        /*001b*/ 	.byte	0x00
.L_1:


//--------------------- .nv.constant0.triton_poi_fused__native_batch_norm_legit_no_training_relu_5 --------------------------
	.section	.nv.constant0.triton_poi_fused__native_batch_norm_legit_no_training_relu_5,"a",@progbits
	.sectionflags	@""
	.align	4
.nv.constant0.triton_poi_fused__native_batch_norm_legit_no_training_relu_5:
	.zero		580
